//
// Generated by NVIDIA NVVM Compiler
//
// Compiler Build ID: CL-36424714
// Cuda compilation tools, release 13.0, V13.0.88
// Based on NVVM 20.0.0
//

.version 9.0
.target sm_100
.address_size 64

	// .globl	_Z18hello_world_kernelv
.extern .func  (.param .b32 func_retval0) vprintf
(
	.param .b64 vprintf_param_0,
	.param .b64 vprintf_param_1
)
;
.global .align 1 .b8 $str[48] = {72, 101, 108, 108, 111, 32, 87, 111, 114, 108, 100, 32, 102, 114, 111, 109, 32, 116, 104, 114, 101, 97, 100, 32, 40, 37, 100, 44, 32, 37, 100, 41, 32, 105, 110, 32, 66, 108, 111, 99, 107, 32, 40, 37, 100, 41, 10};

.visible .entry _Z18hello_world_kernelv()
{
	.local .align 8 .b8 	__local_depot0[16];
	.reg .b64 	%SP;
	.reg .b64 	%SPL;
	.reg .b32 	%r<6>;
	.reg .b64 	%rd<5>;

	mov.u64 	%SPL, __local_depot0;
	cvta.local.u64 	%SP, %SPL;
	add.u64 	%rd1, %SP, 0;
	add.u64 	%rd2, %SPL, 0;
	mov.u32 	%r1, %tid.x;
	mov.u32 	%r2, %tid.y;
	mov.u32 	%r3, %ctaid.x;
	st.local.v2.u32 	[%rd2], {%r1, %r2};
	st.local.u32 	[%rd2+8], %r3;
	mov.u64 	%rd3, $str;
	cvta.global.u64 	%rd4, %rd3;
	{ // callseq 0, 0
	.param .b64 param0;
	st.param.b64 	[param0], %rd4;
	.param .b64 param1;
	st.param.b64 	[param1], %rd1;
	.param .b32 retval0;
	call.uni (retval0), 
	vprintf, 
	(
	param0, 
	param1
	);
	ld.param.b32 	%r4, [retval0];
	} // callseq 0
	ret;

}


// ===== COMPILED SASS (sm_100) =====

	.target	sm_100

	.elftype	@"ET_EXEC"


//--------------------- .note.nv.tkinfo           --------------------------
	.section	.note.nv.tkinfo,"",@"SHT_NOTE"
	.sectionflags	@"SHF_NOTE_NV_TKINFO"
	.tkinfo
        /*0018*/ 	.word	0x00000002
        /*0030*/ 	.string	""
        /*0030*/ 	.string	"ptxas"
        /*0030*/ 	.string	"Cuda compilation tools, release 13.0, V13.0.88"
        /*0030*/ 	.string	"Build cuda_13.0.r13.0/compiler.36424714_0"
        /*0030*/ 	.string	"-arch sm_100 -m 64 "



//--------------------- .note.nv.cuinfo           --------------------------
	.section	.note.nv.cuinfo,"",@"SHT_NOTE"
	.sectionflags	@"SHF_NOTE_NV_CUINFO"
        /*0018*/ 	.short	0x0002
        /*001a*/ 	.short	0x0064
        /*001c*/ 	.short	0x0082
	.zero		2


//--------------------- .nv.info                  --------------------------
	.section	.nv.info,"",@"SHT_CUDA_INFO"
	.align	4


	//----- nvinfo : EIATTR_REGCOUNT
	.align		4
        /*0000*/ 	.byte	0x04, 0x2f
        /*0002*/ 	.short	(.L_2 - .L_1)
	.align		4
.L_1:
        /*0004*/ 	.word	index@(_Z18hello_world_kernelv)
        /*0008*/ 	.word	0x00000018


	//----- nvinfo : EIATTR_FRAME_SIZE
	.align		4
.L_2:
        /*000c*/ 	.byte	0x04, 0x11
        /*000e*/ 	.short	(.L_4 - .L_3)
	.align		4
.L_3:
        /*0010*/ 	.word	index@(_Z18hello_world_kernelv)
        /*0014*/ 	.word	0x00000010


	//----- nvinfo : EIATTR_MIN_STACK_SIZE
	.align		4
.L_4:
        /*0018*/ 	.byte	0x04, 0x12
        /*001a*/ 	.short	(.L_6 - .L_5)
	.align		4
.L_5:
        /*001c*/ 	.word	index@(_Z18hello_world_kernelv)
        /*0020*/ 	.word	0x00000010
.L_6:


//--------------------- .nv.compat                --------------------------
	.section	.nv.compat,"",@"SHT_CUDA_COMPAT_INFO"
	.align	4
        /*0000*/ 	.byte	0x02, 0x09, 0x00, 0x00, 0x02, 0x02, 0x01, 0x00, 0x02, 0x05, 0x05, 0x00, 0x03, 0x07, 0x01, 0x01
        /*0010*/ 	.byte	0x02, 0x03, 0x00, 0x00, 0x02, 0x06, 0x01, 0x00, 0x04, 0x0b, 0x08, 0x00, 0x09, 0x00, 0x00, 0x00
        /*0020*/ 	.byte	0x00, 0x00, 0x00, 0x00


//--------------------- .nv.info._Z18hello_world_kernelv --------------------------
	.section	.nv.info._Z18hello_world_kernelv,"",@"SHT_CUDA_INFO"
	.sectionflags	@""
	.align	4


	//----- nvinfo : EIATTR_CUDA_API_VERSION
	.align		4
        /*0000*/ 	.byte	0x04, 0x37
        /*0002*/ 	.short	(.L_8 - .L_7)
.L_7:
        /*0004*/ 	.word	0x00000082


	//----- nvinfo : EIATTR_SPARSE_MMA_MASK
	.align		4
.L_8:
        /*0008*/ 	.byte	0x03, 0x50
        /*000a*/ 	.short	0x0000


	//----- nvinfo : EIATTR_MAXREG_COUNT
	.align		4
        /*000c*/ 	.byte	0x03, 0x1b
        /*000e*/ 	.short	0x00ff


	//----- nvinfo : EIATTR_EXTERNS
	.align		4
        /*0010*/ 	.byte	0x04, 0x0f
        /*0012*/ 	.short	(.L_10 - .L_9)


	//   ....[0]....
	.align		4
.L_9:
        /*0014*/ 	.word	index@(vprintf)


	//----- nvinfo : EIATTR_MERCURY_ISA_VERSION
	.align		4
.L_10:
        /*0018*/ 	.byte	0x03, 0x5f
        /*001a*/ 	.short	0x0101


	//----- nvinfo : EIATTR_VRC_CTA_INIT_COUNT
	.align		4
        /*001c*/ 	.byte	0x02, 0x4a
	.zero		1
	.zero		1


	//----- nvinfo : EIATTR_SYSCALL_OFFSETS
	.align		4
        /*0020*/ 	.byte	0x04, 0x46
        /*0022*/ 	.short	(.L_12 - .L_11)


	//   ....[0]....
.L_11:
        /*0024*/ 	.word	0x00000110


	//----- nvinfo : EIATTR_EXIT_INSTR_OFFSETS
	.align		4
.L_12:
        /*0028*/ 	.byte	0x04, 0x1c
        /*002a*/ 	.short	(.L_14 - .L_13)


	//   ....[0]....
.L_13:
        /*002c*/ 	.word	0x00000120


	//----- nvinfo : EIATTR_SW_WAR
	.align		4
.L_14:
        /*0030*/ 	.byte	0x04, 0x36
        /*0032*/ 	.short	(.L_16 - .L_15)
.L_15:
        /*0034*/ 	.word	0x00000008
.L_16:


//--------------------- .nv.callgraph             --------------------------
	.section	.nv.callgraph,"",@"SHT_CUDA_CALLGRAPH"
	.align	4
	.sectionentsize	8
	.align		4
        /*0000*/ 	.word	0x00000000
	.align		4
        /*0004*/ 	.word	0xffffffff
	.align		4
        /*0008*/ 	.word	index@(_Z18hello_world_kernelv)
	.align		4
        /*000c*/ 	.word	index@(vprintf)
	.align		4
        /*0010*/ 	.word	0x00000000
	.align		4
        /*0014*/ 	.word	0xfffffffe
	.align		4
        /*0018*/ 	.word	0x00000000
	.align		4
        /*001c*/ 	.word	0xfffffffd
	.align		4
        /*0020*/ 	.word	0x00000000
	.align		4
        /*0024*/ 	.word	0xfffffffc


//--------------------- .nv.constant4             --------------------------
	.section	.nv.constant4,"a",@progbits
	.align	8
	.align		8
.nv.constant4:
        /*0000*/ 	.dword	vprintf
	.align		8
        /*0008*/ 	.dword	$str


//--------------------- .text._Z18hello_world_kernelv --------------------------
	.section	.text._Z18hello_world_kernelv,"ax",@progbits
	.align	128
        .global         _Z18hello_world_kernelv
        .type           _Z18hello_world_kernelv,@function
        .size           _Z18hello_world_kernelv,(.L_x_2 - _Z18hello_world_kernelv)
        .other          _Z18hello_world_kernelv,@"STO_CUDA_ENTRY STV_DEFAULT"
_Z18hello_world_kernelv:
.text._Z18hello_world_kernelv:
[----:B------:R-:W0:Y:S01]  /*0000*/  LDC R1, c[0x0][0x37c] ;  /* 0x0000df00ff017b82 */ /* 0x000e220000000800 */
[----:B------:R-:W1:Y:S01]  /*0010*/  S2R R8, SR_TID.X ;  /* 0x0000000000087919 */ /* 0x000e620000002100 */
[----:B0-----:R-:W-:Y:S01]  /*0020*/  VIADD R1, R1, 0xfffffff0 ;  /* 0xfffffff001017836 */ /* 0x001fe20000000000 */
[----:B------:R-:W-:Y:S01]  /*0030*/  MOV R0, 0x0 ;  /* 0x0000000000007802 */ /* 0x000fe20000000f00 */
[----:B------:R-:W0:Y:S01]  /*0040*/  LDCU UR4, c[0x0][0x2f8] ;  /* 0x00005f00ff0477ac */ /* 0x000e220008000800 */
[----:B------:R-:W1:Y:S03]  /*0050*/  S2R R9, SR_TID.Y ;  /* 0x0000000000097919 */ /* 0x000e660000002200 */
[----:B------:R2:W3:Y:S01]  /*0060*/  LDC.64 R2, c[0x4][R0] ;  /* 0x0100000000027b82 */ /* 0x0004e20000000a00 */
[----:B------:R-:W4:Y:S01]  /*0070*/  LDCU.64 UR6, c[0x4][0x8] ;  /* 0x01000100ff0677ac */ /* 0x000f220008000a00 */
[----:B------:R-:W5:Y:S01]  /*0080*/  S2R R10, SR_CTAID.X ;  /* 0x00000000000a7919 */ /* 0x000f620000002500 */
[----:B------:R-:W2:Y:S01]  /*0090*/  LDCU UR5, c[0x0][0x2fc] ;  /* 0x00005f80ff0577ac */ /* 0x000ea20008000800 */
[----:B0-----:R-:W-:Y:S01]  /*00a0*/  IADD3 R6, P0, PT, R1, UR4, RZ ;  /* 0x0000000401067c10 */ /* 0x001fe2000ff1e0ff */
[----:B----4-:R-:W-:Y:S01]  /*00b0*/  IMAD.U32 R4, RZ, RZ, UR6 ;  /* 0x00000006ff047e24 */ /* 0x010fe2000f8e00ff */
[----:B------:R-:W-:-:S03]  /*00c0*/  MOV R5, UR7 ;  /* 0x0000000700057c02 */ /* 0x000fc60008000f00 */
[----:B--2---:R-:W-:Y:S01]  /*00d0*/  IMAD.X R7, RZ, RZ, UR5, P0 ;  /* 0x00000005ff077e24 */ /* 0x004fe200080e06ff */
[----:B-1----:R0:W-:Y:S04]  /*00e0*/  STL.64 [R1], R8 ;  /* 0x0000000801007387 */ /* 0x0021e80000100a00 */
[----:B-----5:R0:W-:Y:S03]  /*00f0*/  STL [R1+0x8], R10 ;  /* 0x0000080a01007387 */ /* 0x0201e60000100800 */
[----:B------:R-:W-:-:S07]  /*0100*/  LEPC R20, `(.L_x_0) ;  /* 0x000000001014794e */ /* 0x000fce0000000000 */
[----:B0--3--:R-:W-:Y:S05]  /*0110*/  CALL.ABS.NOINC R2 ;  /* 0x0000000002007343 */ /* 0x009fea0003c00000 */
.L_x_0:
[----:B------:R-:W-:Y:S05]  /*0120*/  EXIT ;  /* 0x000000000000794d */ /* 0x000fea0003800000 */
.L_x_1:
[----:B------:R-:W-:-:S00]  /*0130*/  BRA `(.L_x_1) ;  /* 0xfffffffc00fc7947 */ /* 0x000fc0000383ffff */
[----:B------:R-:W-:-:S00]  /*0140*/  NOP ;  /* 0x0000000000007918 */ /* 0x000fc00000000000 */
        /* <DEDUP_REMOVED lines=11> */
.L_x_2:


//--------------------- .nv.global.init           --------------------------
	.section	.nv.global.init,"aw",@progbits
.nv.global.init:
	.type		$str,@object
	.size		$str,(.L_0 - $str)
$str:
        /*0000*/ 	.byte	0x48, 0x65, 0x6c, 0x6c, 0x6f, 0x20, 0x57, 0x6f, 0x72, 0x6c, 0x64, 0x20, 0x66, 0x72, 0x6f, 0x6d
        /*0010*/ 	.byte	0x20, 0x74, 0x68, 0x72, 0x65, 0x61, 0x64, 0x20, 0x28, 0x25, 0x64, 0x2c, 0x20, 0x25, 0x64, 0x29
        /*0020*/ 	.byte	0x20, 0x69, 0x6e, 0x20, 0x42, 0x6c, 0x6f, 0x63, 0x6b, 0x20, 0x28, 0x25, 0x64, 0x29, 0x0a, 0x00
.L_0:


//--------------------- .nv.shared.reserved.0     --------------------------
	.section	.nv.shared.reserved.0,"aw",@nobits
	.weak		__nv_reservedSMEM_offset_0_alias
	.size		__nv_reservedSMEM_offset_0_alias, 0, 64
	.other		__nv_reservedSMEM_offset_0_alias,@"STO_CUDA_RESERVED_SHARED STV_DEFAULT"
__nv_reservedSMEM_offset_0_alias:
	.zero		0
	.zero		64


//--------------------- .nv.constant0._Z18hello_world_kernelv --------------------------
	.section	.nv.constant0._Z18hello_world_kernelv,"a",@progbits
	.sectionflags	@""
	.align	4
.nv.constant0._Z18hello_world_kernelv:
	.zero		896


//--------------------- SYMBOLS --------------------------

	.type		.nv.reservedSmem.offset0,@object
	.size		.nv.reservedSmem.offset0,0x4
	.type		vprintf,@function
